	.headerflags	@"EF_CUDA_TEXMODE_UNIFIED EF_CUDA_64BIT_ADDRESS EF_CUDA_ACCELERATORS EF_CUDA_SM90 EF_CUDA_VIRTUAL_SM(EF_CUDA_SM90)"
	.elftype	@"ET_EXEC"


//--------------------- .nv.info                  --------------------------
	.section	.nv.info,"",@"SHT_CUDA_INFO"
	.align	4


	//----- nvinfo : EIATTR_REGCOUNT
	.align		4
        /*0000*/ 	.byte	0x04, 0x2f
        /*0002*/ 	.short	(.L_3 - .L_2)
	.align		4
.L_2:
        /*0004*/ 	.word	index@(triton_poi_fused__native_batch_norm_legit_no_training_relu_1)
        /*0008*/ 	.word	0x00000010


	//----- nvinfo : EIATTR_MIN_STACK_SIZE
	.align		4
.L_3:
        /*000c*/ 	.byte	0x04, 0x12
        /*000e*/ 	.short	(.L_5 - .L_4)
	.align		4
.L_4:
        /*0010*/ 	.word	index@(triton_poi_fused__native_batch_norm_legit_no_training_relu_1)
        /*0014*/ 	.word	0x00000000


	//----- nvinfo : EIATTR_FRAME_SIZE
	.align		4
.L_5:
        /*0018*/ 	.byte	0x04, 0x11
        /*001a*/ 	.short	(.L_7 - .L_6)
	.align		4
.L_6:
        /*001c*/ 	.word	index@(triton_poi_fused__native_batch_norm_legit_no_training_relu_1)
        /*0020*/ 	.word	0x00000000


	//----- nvinfo : EIATTR_MIN_STACK_SIZE
	.align		4
.L_7:
        /*0024*/ 	.byte	0x04, 0x12
        /*0026*/ 	.short	(.L_9 - .L_8)
	.align		4
.L_8:
        /*0028*/ 	.word	index@(triton_poi_fused__native_batch_norm_legit_no_training_relu_1)
        /*002c*/ 	.word	0x00000000
.L_9:


//--------------------- .nv.info.triton_poi_fused__native_batch_norm_legit_no_training_relu_1 --------------------------
	.section	.nv.info.triton_poi_fused__native_batch_norm_legit_no_training_relu_1,"",@"SHT_CUDA_INFO"
	.sectionflags	@""
	.align	4


	//----- nvinfo : EIATTR_CUDA_API_VERSION
	.align		4
        /*0000*/ 	.byte	0x04, 0x37
        /*0002*/ 	.short	(.L_11 - .L_10)
.L_10:
        /*0004*/ 	.word	0x0000007c


	//----- nvinfo : EIATTR_KPARAM_INFO
	.align		4
.L_11:
        /*0008*/ 	.byte	0x04, 0x17
        /*000a*/ 	.short	(.L_13 - .L_12)
.L_12:
        /*000c*/ 	.word	0x00000000
        /*0010*/ 	.short	0x0006
        /*0012*/ 	.short	0x0030
        /*0014*/ 	.byte	0x00, 0xf0, 0x11, 0x00


	//----- nvinfo : EIATTR_KPARAM_INFO
	.align		4
.L_13:
        /*0018*/ 	.byte	0x04, 0x17
        /*001a*/ 	.short	(.L_15 - .L_14)
.L_14:
        /*001c*/ 	.word	0x00000000
        /*0020*/ 	.short	0x0005
        /*0022*/ 	.short	0x0028
        /*0024*/ 	.byte	0x00, 0xf4, 0x21, 0x00


	//----- nvinfo : EIATTR_KPARAM_INFO
	.align		4
.L_15:
        /*0028*/ 	.byte	0x04, 0x17
        /*002a*/ 	.short	(.L_17 - .L_16)
.L_16:
        /*002c*/ 	.word	0x00000000
        /*0030*/ 	.short	0x0004
        /*0032*/ 	.short	0x0020
        /*0034*/ 	.byte	0x00, 0xf4, 0x21, 0x00


	//----- nvinfo : EIATTR_KPARAM_INFO
	.align		4
.L_17:
        /*0038*/ 	.byte	0x04, 0x17
        /*003a*/ 	.short	(.L_19 - .L_18)
.L_18:
        /*003c*/ 	.word	0x00000000
        /*0040*/ 	.short	0x0003
        /*0042*/ 	.short	0x0018
        /*0044*/ 	.byte	0x00, 0xf4, 0x21, 0x00


	//----- nvinfo : EIATTR_KPARAM_INFO
	.align		4
.L_19:
        /*0048*/ 	.byte	0x04, 0x17
        /*004a*/ 	.short	(.L_21 - .L_20)
.L_20:
        /*004c*/ 	.word	0x00000000
        /*0050*/ 	.short	0x0002
        /*0052*/ 	.short	0x0010
        /*0054*/ 	.byte	0x00, 0xf4, 0x21, 0x00


	//----- nvinfo : EIATTR_KPARAM_INFO
	.align		4
.L_21:
        /*0058*/ 	.byte	0x04, 0x17
        /*005a*/ 	.short	(.L_23 - .L_22)
.L_22:
        /*005c*/ 	.word	0x00000000
        /*0060*/ 	.short	0x0001
        /*0062*/ 	.short	0x0008
        /*0064*/ 	.byte	0x00, 0xf4, 0x21, 0x00


	//----- nvinfo : EIATTR_KPARAM_INFO
	.align		4
.L_23:
        /*0068*/ 	.byte	0x04, 0x17
        /*006a*/ 	.short	(.L_25 - .L_24)
.L_24:
        /*006c*/ 	.word	0x00000000
        /*0070*/ 	.short	0x0000
        /*0072*/ 	.short	0x0000
        /*0074*/ 	.byte	0x00, 0xf4, 0x21, 0x00


	//----- nvinfo : EIATTR_SPARSE_MMA_MASK
	.align		4
.L_25:
        /*0078*/ 	.byte	0x03, 0x50
        /*007a*/ 	.short	0x0000


	//----- nvinfo : EIATTR_MAXREG_COUNT
	.align		4
        /*007c*/ 	.byte	0x03, 0x1b
        /*007e*/ 	.short	0x00ff


	//----- nvinfo : EIATTR_EXIT_INSTR_OFFSETS
	.align		4
        /*0080*/ 	.byte	0x04, 0x1c
        /*0082*/ 	.short	(.L_27 - .L_26)


	//   ....[0]....
.L_26:
        /*0084*/ 	.word	0x000002f0


	//----- nvinfo : EIATTR_REQNTID
	.align		4
.L_27:
        /*0088*/ 	.byte	0x04, 0x10
        /*008a*/ 	.short	(.L_29 - .L_28)
.L_28:
        /*008c*/ 	.word	0x00000080
        /*0090*/ 	.word	0x00000001
        /*0094*/ 	.word	0x00000001


	//----- nvinfo : EIATTR_CBANK_PARAM_SIZE
	.align		4
.L_29:
        /*0098*/ 	.byte	0x03, 0x19
        /*009a*/ 	.short	0x0034


	//----- nvinfo : EIATTR_PARAM_CBANK
	.align		4
        /*009c*/ 	.byte	0x04, 0x0a
        /*009e*/ 	.short	(.L_31 - .L_30)
	.align		4
.L_30:
        /*00a0*/ 	.word	index@(.nv.constant0.triton_poi_fused__native_batch_norm_legit_no_training_relu_1)
        /*00a4*/ 	.short	0x0210
        /*00a6*/ 	.short	0x0034


	//----- nvinfo : EIATTR_SW_WAR
	.align		4
.L_31:
        /*00a8*/ 	.byte	0x04, 0x36
        /*00aa*/ 	.short	(.L_33 - .L_32)
.L_32:
        /*00ac*/ 	.word	0x00000008
.L_33:


//--------------------- .nv.callgraph             --------------------------
	.section	.nv.callgraph,"",@"SHT_CUDA_CALLGRAPH"
	.align	4
	.sectionentsize	8
	.align		4
        /*0000*/ 	.word	0x00000000
	.align		4
        /*0004*/ 	.word	0xffffffff
	.align		4
        /*0008*/ 	.word	0x00000000
	.align		4
        /*000c*/ 	.word	0xfffffffe
	.align		4
        /*0010*/ 	.word	0x00000000
	.align		4
        /*0014*/ 	.word	0xfffffffd
	.align		4
        /*0018*/ 	.word	0x00000000
	.align		4
        /*001c*/ 	.word	0xfffffffc


//--------------------- .nv.constant4             --------------------------
	.section	.nv.constant4,"a",@progbits
	.align	8
	.align		8
.nv.constant4:
        /*0000*/ 	.dword	_$_str
	.align		8
        /*0008*/ 	.dword	_$_str_$_2


//--------------------- .text.triton_poi_fused__native_batch_norm_legit_no_training_relu_1 --------------------------
	.section	.text.triton_poi_fused__native_batch_norm_legit_no_training_relu_1,"ax",@progbits
	.align	128
        .global         triton_poi_fused__native_batch_norm_legit_no_training_relu_1
        .type           triton_poi_fused__native_batch_norm_legit_no_training_relu_1,@function
        .size           triton_poi_fused__native_batch_norm_legit_no_training_relu_1,(.L_x_1 - triton_poi_fused__native_batch_norm_legit_no_training_relu_1)
        .other          triton_poi_fused__native_batch_norm_legit_no_training_relu_1,@"STO_CUDA_ENTRY STV_DEFAULT"
triton_poi_fused__native_batch_norm_legit_no_training_relu_1:
.text.triton_poi_fused__native_batch_norm_legit_no_training_relu_1:
[----:B------:R-:W-:Y:S01]  /*0000*/  LDC R1, c[0x0][0x28] ;  /* 0x00000a00ff017b82 */ /* 0x000fe20000000800 */
[----:B------:R-:W1:Y:S07]  /*0010*/  S2R R0, SR_TID.X ;  /* 0x0000000000007919 */ /* 0x000e6e0000002100 */
[----:B------:R-:W2:Y:S01]  /*0020*/  LDC.64 R6, c[0x0][0x220] ;  /* 0x00008800ff067b82 */ /* 0x000ea20000000a00 */
[----:B------:R-:W-:Y:S01]  /*0030*/  ULDC.64 UR4, c[0x0][0x208] ;  /* 0x0000820000047ab9 */ /* 0x000fe20000000a00 */
[----:B------:R-:W3:Y:S06]  /*0040*/  S2R R3, SR_CTAID.X ;  /* 0x0000000000037919 */ /* 0x000eec0000002500 */
[----:B------:R-:W4:Y:S08]  /*0050*/  LDC.64 R4, c[0x0][0x218] ;  /* 0x00008600ff047b82 */ /* 0x000f300000000a00 */
[----:B------:R-:W5:Y:S08]  /*0060*/  LDC.64 R8, c[0x0][0x228] ;  /* 0x00008a00ff087b82 */ /* 0x000f700000000a00 */
[----:B------:R-:W5:Y:S01]  /*0070*/  LDC.64 R10, c[0x0][0x230] ;  /* 0x00008c00ff0a7b82 */ /* 0x000f620000000a00 */
[----:B-1----:R-:W-:-:S02]  /*0080*/  LOP3.LUT R0, R0, 0x7f, RZ, 0xc0, !PT ;  /* 0x0000007f00007812 */ /* 0x002fc400078ec0ff */
[----:B---3--:R-:W-:Y:S02]  /*0090*/  SHF.R.S32.HI R2, RZ, 0x18, R3 ;  /* 0x00000018ff027819 */ /* 0x008fe40000011403 */
[----:B------:R-:W-:Y:S02]  /*00a0*/  LEA R0, R3, R0, 0x7 ;  /* 0x0000000003007211 */ /* 0x000fe400078e38ff */
[----:B------:R-:W-:-:S04]  /*00b0*/  SGXT R3, R2, 0x1 ;  /* 0x000000010203781a */ /* 0x000fc80000000200 */
[----:B------:R-:W-:-:S04]  /*00c0*/  LEA.HI R3, R3, R0, RZ, 0x8 ;  /* 0x0000000003037211 */ /* 0x000fc800078f40ff */
[----:B------:R-:W-:-:S04]  /*00d0*/  SHF.R.S32.HI R3, RZ, 0x8, R3 ;  /* 0x00000008ff037819 */ /* 0x000fc80000011403 */
[----:B------:R-:W-:-:S04]  /*00e0*/  LEA.HI R2, R3, R3, RZ, 0x5 ;  /* 0x0000000303027211 */ /* 0x000fc800078f28ff */
[----:B------:R-:W-:-:S04]  /*00f0*/  LOP3.LUT R2, R2, 0xffffffe0, RZ, 0xc0, !PT ;  /* 0xffffffe002027812 */ /* 0x000fc800078ec0ff */
[----:B------:R-:W-:Y:S02]  /*0100*/  IADD3 R13, R3, -R2, RZ ;  /* 0x80000002030d7210 */ /* 0x000fe40007ffe0ff */
[----:B------:R-:W1:Y:S03]  /*0110*/  LDC.64 R2, c[0x0][0x210] ;  /* 0x00008400ff027b82 */ /* 0x000e660000000a00 */
[----:B--2---:R-:W-:-:S06]  /*0120*/  IMAD.WIDE R6, R13, 0x4, R6 ;  /* 0x000000040d067825 */ /* 0x004fcc00078e0206 */
[----:B------:R-:W2:Y:S01]  /*0130*/  LDG.E.EL R6, desc[UR4][R6.64] ;  /* 0x0000000406067981 */ /* 0x000ea2000c2e1900 */
[----:B----4-:R-:W-:-:S04]  /*0140*/  IMAD.WIDE R4, R13, 0x4, R4 ;  /* 0x000000040d047825 */ /* 0x010fc800078e0204 */
[C---:B-----5:R-:W-:Y:S02]  /*0150*/  IMAD.WIDE R8, R13.reuse, 0x4, R8 ;  /* 0x000000040d087825 */ /* 0x060fe400078e0208 */
[----:B------:R3:W4:Y:S02]  /*0160*/  LDG.E.EL R5, desc[UR4][R4.64] ;  /* 0x0000000404057981 */ /* 0x000724000c2e1900 */
[----:B0-----:R-:W-:Y:S02]  /*0170*/  IMAD.WIDE R10, R13, 0x4, R10 ;  /* 0x000000040d0a7825 */ /* 0x001fe400078e020a */
[----:B------:R-:W5:Y:S02]  /*0180*/  LDG.E.EL R8, desc[UR4][R8.64] ;  /* 0x0000000408087981 */ /* 0x000f64000c2e1900 */
[C---:B-1----:R-:W-:Y:S02]  /*0190*/  IMAD.WIDE R2, R0.reuse, 0x4, R2 ;  /* 0x0000000400027825 */ /* 0x042fe400078e0202 */
[----:B------:R-:W5:Y:S04]  /*01a0*/  LDG.E.EL R11, desc[UR4][R10.64] ;  /* 0x000000040a0b7981 */ /* 0x000f68000c2e1900 */
[----:B------:R0:W4:Y:S01]  /*01b0*/  LDG.E R12, desc[UR4][R2.64] ;  /* 0x00000004020c7981 */ /* 0x000122000c1e1900 */
[----:B---3--:R-:W-:Y:S01]  /*01c0*/  HFMA2.MMA R4, -RZ, RZ, 1.625, 0 ;  /* 0x3e800000ff047435 */ /* 0x008fe200000001ff */
[----:B0-----:R-:W0:Y:S02]  /*01d0*/  LDC.64 R2, c[0x0][0x238] ;  /* 0x00008e00ff027b82 */ /* 0x001e240000000a00 */
[----:B0-----:R-:W-:-:S04]  /*01e0*/  IMAD.WIDE R2, R0, 0x4, R2 ;  /* 0x0000000400027825 */ /* 0x001fc800078e0202 */
[----:B--2---:R-:W-:-:S04]  /*01f0*/  FADD R6, R6, 9.9999997473787516356e-06 ;  /* 0x3727c5ac06067421 */ /* 0x004fc80000000000 */
[----:B------:R-:W0:Y:S02]  /*0200*/  MUFU.SQRT R7, R6 ;  /* 0x0000000600077308 */ /* 0x000e240000002000 */
[C---:B0-----:R-:W-:Y:S02]  /*0210*/  FSETP.GT.AND P0, PT, R7.reuse, 8.50705917302346158658e+37, PT ;  /* 0x7e8000000700780b */ /* 0x041fe40003f04000 */
[----:B------:R-:W-:-:S11]  /*0220*/  FSETP.GEU.AND P1, PT, R7, 1.175494350822287508e-38, PT ;  /* 0x008000000700780b */ /* 0x000fd60003f2e000 */
[----:B------:R-:W-:-:S04]  /*0230*/  @P0 FMUL R7, R7, 0.25 ;  /* 0x3e80000007070820 */ /* 0x000fc80000400000 */
[----:B------:R-:W-:-:S06]  /*0240*/  @!P1 FMUL R7, R7, 16777216 ;  /* 0x4b80000007079820 */ /* 0x000fcc0000400000 */
[----:B------:R-:W0:Y:S01]  /*0250*/  MUFU.RCP R7, R7 ;  /* 0x0000000700077308 */ /* 0x000e220000001000 */
[----:B------:R-:W-:Y:S01]  /*0260*/  FSEL R4, R4, 1, P0 ;  /* 0x3f80000004047808 */ /* 0x000fe20000000000 */
[----:B----4-:R-:W-:-:S04]  /*0270*/  FADD R5, R12, -R5 ;  /* 0x800000050c057221 */ /* 0x010fc80000000000 */
[----:B------:R-:W-:-:S04]  /*0280*/  @!P1 FMUL R4, R4, 16777216 ;  /* 0x4b80000004049820 */ /* 0x000fc80000400000 */
[----:B0-----:R-:W-:-:S04]  /*0290*/  FMUL R4, R7, R4 ;  /* 0x0000000407047220 */ /* 0x001fc80000400000 */
[----:B------:R-:W-:-:S04]  /*02a0*/  FMUL R4, R5, R4 ;  /* 0x0000000405047220 */ /* 0x000fc80000400000 */
[----:B-----5:R-:W-:-:S05]  /*02b0*/  FFMA R4, R8, R4, R11 ;  /* 0x0000000408047223 */ /* 0x020fca000000000b */
[----:B------:R-:W-:-:S04]  /*02c0*/  FSETP.GEU.AND P0, PT, R4, RZ, PT ;  /* 0x000000ff0400720b */ /* 0x000fc80003f0e000 */
[----:B------:R-:W-:-:S05]  /*02d0*/  FSEL R5, R4, RZ, P0 ;  /* 0x000000ff04057208 */ /* 0x000fca0000000000 */
[----:B------:R-:W-:Y:S01]  /*02e0*/  STG.E desc[UR4][R2.64], R5 ;  /* 0x0000000502007986 */ /* 0x000fe2000c101904 */
[----:B------:R-:W-:Y:S05]  /*02f0*/  EXIT ;  /* 0x000000000000794d */ /* 0x000fea0003800000 */
.L_x_0:
[----:B------:R-:W-:-:S00]  /*0300*/  BRA `(.L_x_0) ;  /* 0xfffffffc00fc7947 */ /* 0x000fc0000383ffff */
[----:B------:R-:W-:-:S00]  /*0310*/  NOP ;  /* 0x0000000000007918 */ /* 0x000fc00000000000 */
        /* <DEDUP_REMOVED lines=14> */
.L_x_1:


//--------------------- .nv.global.init           --------------------------
	.section	.nv.global.init,"aw",@progbits
.nv.global.init:
	.type		_$_str,@object
	.size		_$_str,(_$_str_$_2 - _$_str)
_$_str:
        /*0000*/ 	.byte	0x5f, 0x5f, 0x43, 0x55, 0x44, 0x41, 0x5f, 0x46, 0x54, 0x5a, 0x00
	.type		_$_str_$_2,@object
	.size		_$_str_$_2,(.L_1 - _$_str_$_2)
_$_str_$_2:
        /*000b*/ 	.byte	0x5f, 0x5f, 0x43, 0x55, 0x44, 0x41, 0x5f, 0x50, 0x52, 0x45, 0x43, 0x5f, 0x53, 0x51, 0x52, 0x54
        /*001b*/ 	.byte	0x00
.L_1:


//--------------------- .nv.constant0.triton_poi_fused__native_batch_norm_legit_no_training_relu_1 --------------------------
	.section	.nv.constant0.triton_poi_fused__native_batch_norm_legit_no_training_relu_1,"a",@progbits
	.sectionflags	@""
	.align	4
.nv.constant0.triton_poi_fused__native_batch_norm_legit_no_training_relu_1:
	.zero		580
